	.headerflags	@"EF_CUDA_TEXMODE_UNIFIED EF_CUDA_64BIT_ADDRESS EF_CUDA_ACCELERATORS EF_CUDA_SM90 EF_CUDA_VIRTUAL_SM(EF_CUDA_SM90)"
	.elftype	@"ET_EXEC"


//--------------------- .nv.info                  --------------------------
	.section	.nv.info,"",@"SHT_CUDA_INFO"
	.align	4


	//----- nvinfo : EIATTR_REGCOUNT
	.align		4
        /*0000*/ 	.byte	0x04, 0x2f
        /*0002*/ 	.short	(.L_1 - .L_0)
	.align		4
.L_0:
        /*0004*/ 	.word	index@(triton_poi_fused_15)
        /*0008*/ 	.word	0x0000001f


	//----- nvinfo : EIATTR_MIN_STACK_SIZE
	.align		4
.L_1:
        /*000c*/ 	.byte	0x04, 0x12
        /*000e*/ 	.short	(.L_3 - .L_2)
	.align		4
.L_2:
        /*0010*/ 	.word	index@(triton_poi_fused_15)
        /*0014*/ 	.word	0x00000000


	//----- nvinfo : EIATTR_FRAME_SIZE
	.align		4
.L_3:
        /*0018*/ 	.byte	0x04, 0x11
        /*001a*/ 	.short	(.L_5 - .L_4)
	.align		4
.L_4:
        /*001c*/ 	.word	index@(triton_poi_fused_15)
        /*0020*/ 	.word	0x00000000


	//----- nvinfo : EIATTR_MIN_STACK_SIZE
	.align		4
.L_5:
        /*0024*/ 	.byte	0x04, 0x12
        /*0026*/ 	.short	(.L_7 - .L_6)
	.align		4
.L_6:
        /*0028*/ 	.word	index@(triton_poi_fused_15)
        /*002c*/ 	.word	0x00000000
.L_7:


//--------------------- .nv.info.triton_poi_fused_15 --------------------------
	.section	.nv.info.triton_poi_fused_15,"",@"SHT_CUDA_INFO"
	.sectionflags	@""
	.align	4


	//----- nvinfo : EIATTR_CUDA_API_VERSION
	.align		4
        /*0000*/ 	.byte	0x04, 0x37
        /*0002*/ 	.short	(.L_9 - .L_8)
.L_8:
        /*0004*/ 	.word	0x0000007c


	//----- nvinfo : EIATTR_KPARAM_INFO
	.align		4
.L_9:
        /*0008*/ 	.byte	0x04, 0x17
        /*000a*/ 	.short	(.L_11 - .L_10)
.L_10:
        /*000c*/ 	.word	0x00000000
        /*0010*/ 	.short	0x0003
        /*0012*/ 	.short	0x0014
        /*0014*/ 	.byte	0x00, 0xf0, 0x11, 0x00


	//----- nvinfo : EIATTR_KPARAM_INFO
	.align		4
.L_11:
        /*0018*/ 	.byte	0x04, 0x17
        /*001a*/ 	.short	(.L_13 - .L_12)
.L_12:
        /*001c*/ 	.word	0x00000000
        /*0020*/ 	.short	0x0002
        /*0022*/ 	.short	0x0010
        /*0024*/ 	.byte	0x00, 0xf0, 0x11, 0x00


	//----- nvinfo : EIATTR_KPARAM_INFO
	.align		4
.L_13:
        /*0028*/ 	.byte	0x04, 0x17
        /*002a*/ 	.short	(.L_15 - .L_14)
.L_14:
        /*002c*/ 	.word	0x00000000
        /*0030*/ 	.short	0x0001
        /*0032*/ 	.short	0x0008
        /*0034*/ 	.byte	0x00, 0xf4, 0x21, 0x00


	//----- nvinfo : EIATTR_KPARAM_INFO
	.align		4
.L_15:
        /*0038*/ 	.byte	0x04, 0x17
        /*003a*/ 	.short	(.L_17 - .L_16)
.L_16:
        /*003c*/ 	.word	0x00000000
        /*0040*/ 	.short	0x0000
        /*0042*/ 	.short	0x0000
        /*0044*/ 	.byte	0x00, 0xf4, 0x21, 0x00


	//----- nvinfo : EIATTR_SPARSE_MMA_MASK
	.align		4
.L_17:
        /*0048*/ 	.byte	0x03, 0x50
        /*004a*/ 	.short	0x0000


	//----- nvinfo : EIATTR_MAXREG_COUNT
	.align		4
        /*004c*/ 	.byte	0x03, 0x1b
        /*004e*/ 	.short	0x00ff


	//----- nvinfo : EIATTR_EXIT_INSTR_OFFSETS
	.align		4
        /*0050*/ 	.byte	0x04, 0x1c
        /*0052*/ 	.short	(.L_19 - .L_18)


	//   ....[0]....
.L_18:
        /*0054*/ 	.word	0x000005e0


	//   ....[1]....
        /*0058*/ 	.word	0x00000630


	//----- nvinfo : EIATTR_REQNTID
	.align		4
.L_19:
        /*005c*/ 	.byte	0x04, 0x10
        /*005e*/ 	.short	(.L_21 - .L_20)
.L_20:
        /*0060*/ 	.word	0x00000080
        /*0064*/ 	.word	0x00000001
        /*0068*/ 	.word	0x00000001


	//----- nvinfo : EIATTR_CBANK_PARAM_SIZE
	.align		4
.L_21:
        /*006c*/ 	.byte	0x03, 0x19
        /*006e*/ 	.short	0x0018


	//----- nvinfo : EIATTR_PARAM_CBANK
	.align		4
        /*0070*/ 	.byte	0x04, 0x0a
        /*0072*/ 	.short	(.L_23 - .L_22)
	.align		4
.L_22:
        /*0074*/ 	.word	index@(.nv.constant0.triton_poi_fused_15)
        /*0078*/ 	.short	0x0210
        /*007a*/ 	.short	0x0018


	//----- nvinfo : EIATTR_SW_WAR
	.align		4
.L_23:
        /*007c*/ 	.byte	0x04, 0x36
        /*007e*/ 	.short	(.L_25 - .L_24)
.L_24:
        /*0080*/ 	.word	0x00000008
.L_25:


//--------------------- .nv.callgraph             --------------------------
	.section	.nv.callgraph,"",@"SHT_CUDA_CALLGRAPH"
	.align	4
	.sectionentsize	8
	.align		4
        /*0000*/ 	.word	0x00000000
	.align		4
        /*0004*/ 	.word	0xffffffff
	.align		4
        /*0008*/ 	.word	0x00000000
	.align		4
        /*000c*/ 	.word	0xfffffffe
	.align		4
        /*0010*/ 	.word	0x00000000
	.align		4
        /*0014*/ 	.word	0xfffffffd
	.align		4
        /*0018*/ 	.word	0x00000000
	.align		4
        /*001c*/ 	.word	0xfffffffc


//--------------------- .text.triton_poi_fused_15 --------------------------
	.section	.text.triton_poi_fused_15,"ax",@progbits
	.sectionflags	@"SHF_BARRIERS=1"
	.align	128
        .global         triton_poi_fused_15
        .type           triton_poi_fused_15,@function
        .size           triton_poi_fused_15,(.L_x_1 - triton_poi_fused_15)
        .other          triton_poi_fused_15,@"STO_CUDA_ENTRY STV_DEFAULT"
triton_poi_fused_15:
.text.triton_poi_fused_15:
[----:B------:R-:W0:Y:S01]  /*0000*/  LDC R1, c[0x0][0x28] ;  /* 0x00000a00ff017b82 */ /* 0x000e220000000800 */
[----:B------:R-:W1:Y:S07]  /*0010*/  S2R R0, SR_CTAID.X ;  /* 0x0000000000007919 */ /* 0x000e6e0000002500 */
[----:B------:R-:W2:Y:S01]  /*0020*/  LDC.64 R14, c[0x0][0x210] ;  /* 0x00008400ff0e7b82 */ /* 0x000ea20000000a00 */
[----:B------:R-:W-:Y:S01]  /*0030*/  IMAD.MOV.U32 R19, RZ, RZ, RZ ;  /* 0x000000ffff137224 */ /* 0x000fe200078e00ff */
[----:B------:R-:W-:Y:S01]  /*0040*/  ULDC.64 UR6, c[0x0][0x208] ;  /* 0x0000820000067ab9 */ /* 0x000fe20000000a00 */
[----:B------:R-:W3:Y:S01]  /*0050*/  S2R R21, SR_TID.X ;  /* 0x0000000000157919 */ /* 0x000ee20000002100 */
[----:B------:R-:W4:Y:S01]  /*0060*/  S2R R18, SR_CTAID.Y ;  /* 0x0000000000127919 */ /* 0x000f220000002600 */
[----:B------:R-:W-:-:S02]  /*0070*/  IMAD.MOV.U32 R20, RZ, RZ, RZ ;  /* 0x000000ffff147224 */ /* 0x000fc400078e00ff */
[----:B-1----:R-:W-:Y:S01]  /*0080*/  IMAD.SHL.U32 R0, R0, 0x10, RZ ;  /* 0x0000001000007824 */ /* 0x002fe200078e00ff */
[----:B---3--:R-:W-:-:S04]  /*0090*/  SHF.R.U32.HI R17, RZ, 0x4, R21 ;  /* 0x00000004ff117819 */ /* 0x008fc80000011615 */
[----:B------:R-:W-:Y:S01]  /*00a0*/  LOP3.LUT R6, R0, 0xf, R21, 0xf8, !PT ;  /* 0x0000000f00067812 */ /* 0x000fe200078ef815 */
[----:B----4-:R-:W-:Y:S01]  /*00b0*/  IMAD.SHL.U32 R16, R18, 0x40, RZ ;  /* 0x0000004012107824 */ /* 0x010fe200078e00ff */
[----:B------:R-:W-:Y:S02]  /*00c0*/  SGXT.U32 R17, R17, 0x3 ;  /* 0x000000031111781a */ /* 0x000fe40000000000 */
[----:B------:R-:W-:Y:S02]  /*00d0*/  ISETP.GE.AND P0, PT, R6, 0x9, PT ;  /* 0x000000090600780c */ /* 0x000fe40003f06270 */
[----:B------:R-:W-:Y:S02]  /*00e0*/  LOP3.LUT R2, R16, R17, RZ, 0xfc, !PT ;  /* 0x0000001110027212 */ /* 0x000fe400078efcff */
[----:B------:R-:W-:Y:S02]  /*00f0*/  LOP3.LUT R3, R16, 0x8, R17, 0xfe, !PT ;  /* 0x0000000810037812 */ /* 0x000fe400078efe11 */
[----:B------:R-:W-:Y:S01]  /*0100*/  LOP3.LUT R4, R16, 0x10, R17, 0xfe, !PT ;  /* 0x0000001010047812 */ /* 0x000fe200078efe11 */
[--C-:B------:R-:W-:Y:S01]  /*0110*/  IMAD R27, R2, 0x9, R6.reuse ;  /* 0x00000009021b7824 */ /* 0x100fe200078e0206 */
        /* <DEDUP_REMOVED lines=9> */
[----:B------:R-:W-:-:S02]  /*01b0*/  IMAD R11, R11, 0x9, R6 ;  /* 0x000000090b0b7824 */ /* 0x000fc400078e0206 */
[--C-:B------:R-:W-:Y:S02]  /*01c0*/  IMAD R13, R13, 0x9, R6.reuse ;  /* 0x000000090d0d7824 */ /* 0x100fe400078e0206 */
[----:B------:R-:W-:Y:S02]  /*01d0*/  IMAD R23, R23, 0x9, R6 ;  /* 0x0000000917177824 */ /* 0x000fe400078e0206 */
[----:B--2---:R-:W-:-:S04]  /*01e0*/  IMAD.WIDE R26, R27, 0x4, R14 ;  /* 0x000000041b1a7825 */ /* 0x004fc800078e020e */
[--C-:B------:R-:W-:Y:S01]  /*01f0*/  IMAD.WIDE R2, R3, 0x4, R14.reuse ;  /* 0x0000000403027825 */ /* 0x100fe200078e020e */
[----:B------:R1:W2:Y:S01]  /*0200*/  @!P0 LDG.E.EL R19, desc[UR6][R26.64] ;  /* 0x000000061a138981 */ /* 0x0002a2000c2e1900 */
[----:B------:R-:W-:Y:S02]  /*0210*/  CS2R R24, SRZ ;  /* 0x0000000000187805 */ /* 0x000fe4000001ff00 */
[--C-:B------:R-:W-:Y:S01]  /*0220*/  IMAD.WIDE R4, R5, 0x4, R14.reuse ;  /* 0x0000000405047825 */ /* 0x100fe200078e020e */
[----:B------:R3:W4:Y:S03]  /*0230*/  @!P0 LDG.E.EL R20, desc[UR6][R2.64] ;  /* 0x0000000602148981 */ /* 0x000726000c2e1900 */
[----:B------:R-:W-:-:S04]  /*0240*/  IMAD.WIDE R6, R7, 0x4, R14 ;  /* 0x0000000407067825 */ /* 0x000fc800078e020e */
[----:B------:R-:W-:-:S04]  /*0250*/  IMAD.WIDE R8, R9, 0x4, R14 ;  /* 0x0000000409087825 */ /* 0x000fc800078e020e */
[----:B------:R-:W-:-:S04]  /*0260*/  IMAD.WIDE R10, R11, 0x4, R14 ;  /* 0x000000040b0a7825 */ /* 0x000fc800078e020e */
[--C-:B------:R-:W-:Y:S01]  /*0270*/  IMAD.WIDE R12, R13, 0x4, R14.reuse ;  /* 0x000000040d0c7825 */ /* 0x100fe200078e020e */
[----:B-1----:R-:W-:Y:S01]  /*0280*/  CS2R R26, SRZ ;  /* 0x00000000001a7805 */ /* 0x002fe2000001ff00 */
[----:B------:R-:W5:Y:S02]  /*0290*/  @!P0 LDG.E.EL R24, desc[UR6][R6.64] ;  /* 0x0000000606188981 */ /* 0x000f64000c2e1900 */
[----:B------:R-:W-:Y:S01]  /*02a0*/  IMAD.WIDE R14, R23, 0x4, R14 ;  /* 0x00000004170e7825 */ /* 0x000fe200078e020e */
[----:B------:R-:W-:Y:S01]  /*02b0*/  HFMA2.MMA R23, -RZ, RZ, 0, 0 ;  /* 0x00000000ff177435 */ /* 0x000fe200000001ff */
[----:B------:R-:W5:Y:S02]  /*02c0*/  @!P0 LDG.E.EL R25, desc[UR6][R10.64] ;  /* 0x000000060a198981 */ /* 0x000f64000c2e1900 */
[----:B------:R-:W-:Y:S02]  /*02d0*/  IMAD.MOV.U32 R22, RZ, RZ, RZ ;  /* 0x000000ffff167224 */ /* 0x000fe400078e00ff */
[----:B------:R-:W5:Y:S04]  /*02e0*/  @!P0 LDG.E.EL R27, desc[UR6][R12.64] ;  /* 0x000000060c1b8981 */ /* 0x000f68000c2e1900 */
[----:B------:R-:W5:Y:S04]  /*02f0*/  @!P0 LDG.E.EL R22, desc[UR6][R4.64] ;  /* 0x0000000604168981 */ /* 0x000f68000c2e1900 */
[----:B------:R1:W5:Y:S04]  /*0300*/  @!P0 LDG.E.EL R23, desc[UR6][R8.64] ;  /* 0x0000000608178981 */ /* 0x000368000c2e1900 */
[----:B------:R-:W5:Y:S01]  /*0310*/  @!P0 LDG.E.EL R26, desc[UR6][R14.64] ;  /* 0x000000060e1a8981 */ /* 0x000f62000c2e1900 */
[----:B------:R-:W1:Y:S01]  /*0320*/  S2UR UR5, SR_CgaCtaId ;  /* 0x00000000000579c3 */ /* 0x000e620000008800 */
[----:B---3--:R-:W-:Y:S01]  /*0330*/  IMAD.SHL.U32 R2, R21, 0x40, RZ ;  /* 0x0000004015027824 */ /* 0x008fe200078e00ff */
[----:B------:R-:W-:-:S04]  /*0340*/  UMOV UR4, 0x400 ;  /* 0x0000040000047882 */ /* 0x000fc80000000000 */
[----:B------:R-:W-:-:S04]  /*0350*/  LOP3.LUT R2, R2, 0x3c0, RZ, 0xc0, !PT ;  /* 0x000003c002027812 */ /* 0x000fc800078ec0ff */
[----:B------:R-:W-:Y:S01]  /*0360*/  LOP3.LUT R3, R2, R17, RZ, 0xfc, !PT ;  /* 0x0000001102037212 */ /* 0x000fe200078efcff */
[----:B01----:R-:W-:-:S06]  /*0370*/  UPRMT UR4, UR5, 0x654, UR4 ;  /* 0x0000065405047896 */ /* 0x003fcc0008000004 */
[----:B------:R-:W-:-:S05]  /*0380*/  LEA.HI R2, R2, UR4, RZ, 0x1e ;  /* 0x0000000402027c11 */ /* 0x000fca000f8ff0ff */
[----:B------:R-:W-:Y:S01]  /*0390*/  IMAD R28, R3, 0x4, R2 ;  /* 0x00000004031c7824 */ /* 0x000fe200078e0202 */
[C---:B------:R-:W-:Y:S01]  /*03a0*/  LOP3.LUT R2, R21.reuse, 0x70, RZ, 0xc0, !PT ;  /* 0x0000007015027812 */ /* 0x040fe200078ec0ff */
[----:B------:R-:W-:-:S03]  /*03b0*/  IMAD.SHL.U32 R21, R21, 0x4, RZ ;  /* 0x0000000415157824 */ /* 0x000fc600078e00ff */
[----:B------:R-:W-:Y:S02]  /*03c0*/  IADD3 R3, R2, UR4, RZ ;  /* 0x0000000402037c10 */ /* 0x000fe4000fffe0ff */
[----:B------:R-:W-:-:S05]  /*03d0*/  LOP3.LUT R8, R21, 0x1fc, RZ, 0xc0, !PT ;  /* 0x000001fc15087812 */ /* 0x000fca00078ec0ff */
[----:B------:R-:W-:Y:S01]  /*03e0*/  IMAD R4, R8, 0x4, R3 ;  /* 0x0000000408047824 */ /* 0x000fe200078e0203 */
[----:B------:R-:W-:Y:S02]  /*03f0*/  SHF.R.S32.HI R3, RZ, 0x19, R18 ;  /* 0x00000019ff037819 */ /* 0x000fe40000011412 */
[----:B------:R-:W-:Y:S02]  /*0400*/  LOP3.LUT R16, R16, 0x3c, R21, 0xf8, !PT ;  /* 0x0000003c10107812 */ /* 0x000fe400078ef815 */
[----:B------:R-:W-:-:S04]  /*0410*/  SGXT R3, R3, 0x1 ;  /* 0x000000010303781a */ /* 0x000fc80000000200 */
[----:B------:R-:W-:Y:S02]  /*0420*/  LEA.HI R9, R3, R16, RZ, 0x7 ;  /* 0x0000001003097211 */ /* 0x000fe400078f38ff */
[----:B------:R-:W0:Y:S02]  /*0430*/  LDC.64 R2, c[0x0][0x218] ;  /* 0x00008600ff027b82 */ /* 0x000e240000000a00 */
[----:B------:R-:W-:Y:S02]  /*0440*/  LOP3.LUT R11, R9, 0xffffff80, RZ, 0xc0, !PT ;  /* 0xffffff80090b7812 */ /* 0x000fe400078ec0ff */
[----:B------:R-:W-:Y:S02]  /*0450*/  SHF.R.S32.HI R10, RZ, 0x7, R9 ;  /* 0x00000007ff0a7819 */ /* 0x000fe40000011409 */
[----:B------:R-:W-:Y:S01]  /*0460*/  LOP3.LUT R9, R0, R17, RZ, 0xfc, !PT ;  /* 0x0000001100097212 */ /* 0x000fe200078efcff */
[----:B------:R-:W-:Y:S01]  /*0470*/  IMAD.IADD R11, R16, 0x1, -R11 ;  /* 0x00000001100b7824 */ /* 0x000fe200078e0a0b */
[----:B------:R-:W-:-:S02]  /*0480*/  LOP3.LUT R0, R0, 0x8, R17, 0xfe, !PT ;  /* 0x0000000800007812 */ /* 0x000fc400078efe11 */
[----:B------:R-:W-:Y:S01]  /*0490*/  LOP3.LUT R13, R8, 0x200, RZ, 0xfc, !PT ;  /* 0x00000200080d7812 */ /* 0x000fe200078efcff */
[----:B------:R-:W-:Y:S01]  /*04a0*/  IMAD R12, R10, 0x480, R11 ;  /* 0x000004800a0c7824 */ /* 0x000fe200078e020b */
[C---:B------:R-:W-:Y:S02]  /*04b0*/  ISETP.GE.AND P1, PT, R9.reuse, 0x9, PT ;  /* 0x000000090900780c */ /* 0x040fe40003f26270 */
[----:B------:R-:W-:Y:S01]  /*04c0*/  ISETP.GE.AND P0, PT, R0, 0x9, PT ;  /* 0x000000090000780c */ /* 0x000fe20003f06270 */
[----:B------:R-:W-:Y:S01]  /*04d0*/  IMAD R11, R9, 0x80, R12 ;  /* 0x00000080090b7824 */ /* 0x000fe200078e020c */
[----:B------:R-:W-:-:S04]  /*04e0*/  SHF.R.U32.HI R13, RZ, 0x2, R13 ;  /* 0x00000002ff0d7819 */ /* 0x000fc8000001160d */
[----:B------:R-:W-:Y:S01]  /*04f0*/  LOP3.LUT R13, R13, 0xf0, RZ, 0xc0, !PT ;  /* 0x000000f00d0d7812 */ /* 0x000fe200078ec0ff */
[----:B0-----:R-:W-:-:S03]  /*0500*/  IMAD.WIDE R10, R11, 0x4, R2 ;  /* 0x000000040b0a7825 */ /* 0x001fc600078e0202 */
[----:B------:R-:W-:-:S05]  /*0510*/  IADD3 R13, R13, UR4, RZ ;  /* 0x000000040d0d7c10 */ /* 0x000fca000fffe0ff */
[----:B------:R-:W-:Y:S01]  /*0520*/  IMAD R13, R8, 0x4, R13 ;  /* 0x00000004080d7824 */ /* 0x000fe200078e020d */
[----:B--2---:R-:W-:Y:S04]  /*0530*/  STS [R28], R19 ;  /* 0x000000131c007388 */ /* 0x004fe80000000800 */
[----:B----4-:R-:W-:Y:S04]  /*0540*/  STS [R28+0x20], R20 ;  /* 0x000020141c007388 */ /* 0x010fe80000000800 */
[----:B-----5:R-:W-:Y:S04]  /*0550*/  STS [R28+0x60], R24 ;  /* 0x000060181c007388 */ /* 0x020fe80000000800 */
[----:B------:R-:W-:Y:S04]  /*0560*/  STS [R28+0xa0], R25 ;  /* 0x0000a0191c007388 */ /* 0x000fe80000000800 */
[----:B------:R-:W-:Y:S04]  /*0570*/  STS [R28+0xc0], R27 ;  /* 0x0000c01b1c007388 */ /* 0x000fe80000000800 */
[----:B------:R-:W-:Y:S04]  /*0580*/  STS [R28+0x40], R22 ;  /* 0x000040161c007388 */ /* 0x000fe80000000800 */
[----:B------:R-:W-:Y:S04]  /*0590*/  STS [R28+0x80], R23 ;  /* 0x000080171c007388 */ /* 0x000fe80000000800 */
[----:B------:R-:W-:Y:S01]  /*05a0*/  STS [R28+0xe0], R26 ;  /* 0x0000e01a1c007388 */ /* 0x000fe20000000800 */
[----:B------:R-:W-:Y:S06]  /*05b0*/  BAR.SYNC.DEFER_BLOCKING 0x0 ;  /* 0x0000000000007b1d */ /* 0x000fec0000010000 */
[----:B------:R-:W0:Y:S04]  /*05c0*/  LDS.128 R4, [R4] ;  /* 0x0000000004047984 */ /* 0x000e280000000c00 */
[----:B0-----:R0:W-:Y:S02]  /*05d0*/  @!P1 STG.E.128 desc[UR6][R10.64], R4 ;  /* 0x000000040a009986 */ /* 0x0011e4000c101d06 */
[----:B0-----:R-:W-:Y:S05]  /*05e0*/  @P0 EXIT ;  /* 0x000000000000094d */ /* 0x001fea0003800000 */
[----:B0-----:R-:W0:Y:S01]  /*05f0*/  LDS.128 R8, [R13+0x800] ;  /* 0x000800000d087984 */ /* 0x001e220000000c00 */
[----:B------:R-:W-:-:S04]  /*0600*/  IMAD R5, R0, 0x80, R12 ;  /* 0x0000008000057824 */ /* 0x000fc800078e020c */
[----:B------:R-:W-:-:S05]  /*0610*/  IMAD.WIDE R2, R5, 0x4, R2 ;  /* 0x0000000405027825 */ /* 0x000fca00078e0202 */
[----:B0-----:R-:W-:Y:S01]  /*0620*/  STG.E.128 desc[UR6][R2.64], R8 ;  /* 0x0000000802007986 */ /* 0x001fe2000c101d06 */
[----:B------:R-:W-:Y:S05]  /*0630*/  EXIT ;  /* 0x000000000000794d */ /* 0x000fea0003800000 */
.L_x_0:
[----:B------:R-:W-:-:S00]  /*0640*/  BRA `(.L_x_0) ;  /* 0xfffffffc00fc7947 */ /* 0x000fc0000383ffff */
[----:B------:R-:W-:-:S00]  /*0650*/  NOP ;  /* 0x0000000000007918 */ /* 0x000fc00000000000 */
        /* <DEDUP_REMOVED lines=10> */
.L_x_1:


//--------------------- .nv.shared.triton_poi_fused_15 --------------------------
	.section	.nv.shared.triton_poi_fused_15,"aw",@nobits
	.sectionflags	@""
	.align	16
	.zero		1024


//--------------------- .nv.constant0.triton_poi_fused_15 --------------------------
	.section	.nv.constant0.triton_poi_fused_15,"a",@progbits
	.sectionflags	@""
	.align	4
.nv.constant0.triton_poi_fused_15:
	.zero		552
